//
// Generated by NVIDIA NVVM Compiler
//
// Compiler Build ID: CL-36424714
// Cuda compilation tools, release 13.0, V13.0.88
// Based on NVVM 20.0.0
//

.version 9.0
.target sm_100
.address_size 64

	// .globl	_Z12print_devicePfi
.extern .func  (.param .b32 func_retval0) vprintf
(
	.param .b64 vprintf_param_0,
	.param .b64 vprintf_param_1
)
;
.global .align 1 .b8 $str[11] = {100, 97, 116, 97, 58, 32, 37, 102, 32, 10};

.visible .entry _Z12print_devicePfi(
	.param .u64 .ptr .align 1 _Z12print_devicePfi_param_0,
	.param .u32 _Z12print_devicePfi_param_1
)
{
	.local .align 8 .b8 	__local_depot0[8];
	.reg .b64 	%SP;
	.reg .b64 	%SPL;
	.reg .pred 	%p<2>;
	.reg .b32 	%r<8>;
	.reg .b32 	%f<2>;
	.reg .b64 	%rd<9>;
	.reg .b64 	%fd<2>;

	mov.u64 	%SPL, __local_depot0;
	cvta.local.u64 	%SP, %SPL;
	ld.param.u64 	%rd1, [_Z12print_devicePfi_param_0];
	ld.param.u32 	%r2, [_Z12print_devicePfi_param_1];
	mov.u32 	%r3, %ctaid.x;
	mov.u32 	%r4, %ntid.x;
	mov.u32 	%r5, %tid.x;
	mad.lo.s32 	%r1, %r3, %r4, %r5;
	setp.ge.s32 	%p1, %r1, %r2;
	@%p1 bra 	$L__BB0_2;
	add.u64 	%rd2, %SP, 0;
	add.u64 	%rd3, %SPL, 0;
	cvta.to.global.u64 	%rd4, %rd1;
	mul.wide.s32 	%rd5, %r1, 4;
	add.s64 	%rd6, %rd4, %rd5;
	ld.global.f32 	%f1, [%rd6];
	cvt.f64.f32 	%fd1, %f1;
	st.local.f64 	[%rd3], %fd1;
	mov.u64 	%rd7, $str;
	cvta.global.u64 	%rd8, %rd7;
	{ // callseq 0, 0
	.param .b64 param0;
	st.param.b64 	[param0], %rd8;
	.param .b64 param1;
	st.param.b64 	[param1], %rd2;
	.param .b32 retval0;
	call.uni (retval0), 
	vprintf, 
	(
	param0, 
	param1
	);
	ld.param.b32 	%r6, [retval0];
	} // callseq 0
$L__BB0_2:
	ret;

}


// ===== COMPILED SASS (sm_100) =====

	.target	sm_100

	.elftype	@"ET_EXEC"


//--------------------- .note.nv.tkinfo           --------------------------
	.section	.note.nv.tkinfo,"",@"SHT_NOTE"
	.sectionflags	@"SHF_NOTE_NV_TKINFO"
	.tkinfo
        /*0018*/ 	.word	0x00000002
        /*0030*/ 	.string	""
        /*0030*/ 	.string	"ptxas"
        /*0030*/ 	.string	"Cuda compilation tools, release 13.0, V13.0.88"
        /*0030*/ 	.string	"Build cuda_13.0.r13.0/compiler.36424714_0"
        /*0030*/ 	.string	"-arch sm_100 -m 64 "



//--------------------- .note.nv.cuinfo           --------------------------
	.section	.note.nv.cuinfo,"",@"SHT_NOTE"
	.sectionflags	@"SHF_NOTE_NV_CUINFO"
        /*0018*/ 	.short	0x0002
        /*001a*/ 	.short	0x0064
        /*001c*/ 	.short	0x0082
	.zero		2


//--------------------- .nv.info                  --------------------------
	.section	.nv.info,"",@"SHT_CUDA_INFO"
	.align	4


	//----- nvinfo : EIATTR_REGCOUNT
	.align		4
        /*0000*/ 	.byte	0x04, 0x2f
        /*0002*/ 	.short	(.L_2 - .L_1)
	.align		4
.L_1:
        /*0004*/ 	.word	index@(_Z12print_devicePfi)
        /*0008*/ 	.word	0x00000018


	//----- nvinfo : EIATTR_FRAME_SIZE
	.align		4
.L_2:
        /*000c*/ 	.byte	0x04, 0x11
        /*000e*/ 	.short	(.L_4 - .L_3)
	.align		4
.L_3:
        /*0010*/ 	.word	index@(_Z12print_devicePfi)
        /*0014*/ 	.word	0x00000008


	//----- nvinfo : EIATTR_MIN_STACK_SIZE
	.align		4
.L_4:
        /*0018*/ 	.byte	0x04, 0x12
        /*001a*/ 	.short	(.L_6 - .L_5)
	.align		4
.L_5:
        /*001c*/ 	.word	index@(_Z12print_devicePfi)
        /*0020*/ 	.word	0x00000008
.L_6:


//--------------------- .nv.compat                --------------------------
	.section	.nv.compat,"",@"SHT_CUDA_COMPAT_INFO"
	.align	4
        /*0000*/ 	.byte	0x02, 0x09, 0x00, 0x00, 0x02, 0x02, 0x01, 0x00, 0x02, 0x05, 0x05, 0x00, 0x03, 0x07, 0x01, 0x01
        /*0010*/ 	.byte	0x02, 0x03, 0x00, 0x00, 0x02, 0x06, 0x01, 0x00, 0x04, 0x0b, 0x08, 0x00, 0x09, 0x00, 0x00, 0x00
        /*0020*/ 	.byte	0x00, 0x00, 0x00, 0x00


//--------------------- .nv.info._Z12print_devicePfi --------------------------
	.section	.nv.info._Z12print_devicePfi,"",@"SHT_CUDA_INFO"
	.sectionflags	@""
	.align	4


	//----- nvinfo : EIATTR_CUDA_API_VERSION
	.align		4
        /*0000*/ 	.byte	0x04, 0x37
        /*0002*/ 	.short	(.L_8 - .L_7)
.L_7:
        /*0004*/ 	.word	0x00000082


	//----- nvinfo : EIATTR_KPARAM_INFO
	.align		4
.L_8:
        /*0008*/ 	.byte	0x04, 0x17
        /*000a*/ 	.short	(.L_10 - .L_9)
.L_9:
        /*000c*/ 	.word	0x00000000
        /*0010*/ 	.short	0x0001
        /*0012*/ 	.short	0x0008
        /*0014*/ 	.byte	0x00, 0xf0, 0x11, 0x00


	//----- nvinfo : EIATTR_KPARAM_INFO
	.align		4
.L_10:
        /*0018*/ 	.byte	0x04, 0x17
        /*001a*/ 	.short	(.L_12 - .L_11)
.L_11:
        /*001c*/ 	.word	0x00000000
        /*0020*/ 	.short	0x0000
        /*0022*/ 	.short	0x0000
        /*0024*/ 	.byte	0x00, 0xf5, 0x21, 0x00


	//----- nvinfo : EIATTR_SPARSE_MMA_MASK
	.align		4
.L_12:
        /*0028*/ 	.byte	0x03, 0x50
        /*002a*/ 	.short	0x0000


	//----- nvinfo : EIATTR_MAXREG_COUNT
	.align		4
        /*002c*/ 	.byte	0x03, 0x1b
        /*002e*/ 	.short	0x00ff


	//----- nvinfo : EIATTR_EXTERNS
	.align		4
        /*0030*/ 	.byte	0x04, 0x0f
        /*0032*/ 	.short	(.L_14 - .L_13)


	//   ....[0]....
	.align		4
.L_13:
        /*0034*/ 	.word	index@(vprintf)


	//----- nvinfo : EIATTR_MERCURY_ISA_VERSION
	.align		4
.L_14:
        /*0038*/ 	.byte	0x03, 0x5f
        /*003a*/ 	.short	0x0101


	//----- nvinfo : EIATTR_VRC_CTA_INIT_COUNT
	.align		4
        /*003c*/ 	.byte	0x02, 0x4a
	.zero		1
	.zero		1


	//----- nvinfo : EIATTR_SYSCALL_OFFSETS
	.align		4
        /*0040*/ 	.byte	0x04, 0x46
        /*0042*/ 	.short	(.L_16 - .L_15)


	//   ....[0]....
.L_15:
        /*0044*/ 	.word	0x00000190


	//----- nvinfo : EIATTR_EXIT_INSTR_OFFSETS
	.align		4
.L_16:
        /*0048*/ 	.byte	0x04, 0x1c
        /*004a*/ 	.short	(.L_18 - .L_17)


	//   ....[0]....
.L_17:
        /*004c*/ 	.word	0x000000c0


	//   ....[1]....
        /*0050*/ 	.word	0x000001a0


	//----- nvinfo : EIATTR_CRS_STACK_SIZE
	.align		4
.L_18:
        /*0054*/ 	.byte	0x04, 0x1e
        /*0056*/ 	.short	(.L_20 - .L_19)
.L_19:
        /*0058*/ 	.word	0x00000000


	//----- nvinfo : EIATTR_CBANK_PARAM_SIZE
	.align		4
.L_20:
        /*005c*/ 	.byte	0x03, 0x19
        /*005e*/ 	.short	0x000c


	//----- nvinfo : EIATTR_PARAM_CBANK
	.align		4
        /*0060*/ 	.byte	0x04, 0x0a
        /*0062*/ 	.short	(.L_22 - .L_21)
	.align		4
.L_21:
        /*0064*/ 	.word	index@(.nv.constant0._Z12print_devicePfi)
        /*0068*/ 	.short	0x0380
        /*006a*/ 	.short	0x000c


	//----- nvinfo : EIATTR_SW_WAR
	.align		4
.L_22:
        /*006c*/ 	.byte	0x04, 0x36
        /*006e*/ 	.short	(.L_24 - .L_23)
.L_23:
        /*0070*/ 	.word	0x00000008
.L_24:


//--------------------- .nv.callgraph             --------------------------
	.section	.nv.callgraph,"",@"SHT_CUDA_CALLGRAPH"
	.align	4
	.sectionentsize	8
	.align		4
        /*0000*/ 	.word	0x00000000
	.align		4
        /*0004*/ 	.word	0xffffffff
	.align		4
        /*0008*/ 	.word	index@(_Z12print_devicePfi)
	.align		4
        /*000c*/ 	.word	index@(vprintf)
	.align		4
        /*0010*/ 	.word	0x00000000
	.align		4
        /*0014*/ 	.word	0xfffffffe
	.align		4
        /*0018*/ 	.word	0x00000000
	.align		4
        /*001c*/ 	.word	0xfffffffd
	.align		4
        /*0020*/ 	.word	0x00000000
	.align		4
        /*0024*/ 	.word	0xfffffffc


//--------------------- .nv.constant4             --------------------------
	.section	.nv.constant4,"a",@progbits
	.align	8
	.align		8
.nv.constant4:
        /*0000*/ 	.dword	vprintf
	.align		8
        /*0008*/ 	.dword	$str


//--------------------- .text._Z12print_devicePfi --------------------------
	.section	.text._Z12print_devicePfi,"ax",@progbits
	.align	128
        .global         _Z12print_devicePfi
        .type           _Z12print_devicePfi,@function
        .size           _Z12print_devicePfi,(.L_x_2 - _Z12print_devicePfi)
        .other          _Z12print_devicePfi,@"STO_CUDA_ENTRY STV_DEFAULT"
_Z12print_devicePfi:
.text._Z12print_devicePfi:
[----:B------:R-:W0:Y:S01]  /*0000*/  LDC R1, c[0x0][0x37c] ;  /* 0x0000df00ff017b82 */ /* 0x000e220000000800 */
[----:B------:R-:W1:Y:S01]  /*0010*/  S2R R0, SR_TID.X ;  /* 0x0000000000007919 */ /* 0x000e620000002100 */
[----:B------:R-:W2:Y:S06]  /*0020*/  LDCU UR5, c[0x0][0x2fc] ;  /* 0x00005f80ff0577ac */ /* 0x000eac0008000800 */
[----:B------:R-:W1:Y:S01]  /*0030*/  S2UR UR6, SR_CTAID.X ;  /* 0x00000000000679c3 */ /* 0x000e620000002500 */
[----:B0-----:R-:W-:Y:S01]  /*0040*/  VIADD R1, R1, 0xfffffff8 ;  /* 0xfffffff801017836 */ /* 0x001fe20000000000 */
[----:B------:R-:W0:Y:S01]  /*0050*/  LDCU UR7, c[0x0][0x388] ;  /* 0x00007100ff0777ac */ /* 0x000e220008000800 */
[----:B------:R-:W3:Y:S05]  /*0060*/  LDCU UR4, c[0x0][0x2f8] ;  /* 0x00005f00ff0477ac */ /* 0x000eea0008000800 */
[----:B------:R-:W1:Y:S01]  /*0070*/  LDC R5, c[0x0][0x360] ;  /* 0x0000d800ff057b82 */ /* 0x000e620000000800 */
[----:B---3--:R-:W-:-:S05]  /*0080*/  IADD3 R6, P1, PT, R1, UR4, RZ ;  /* 0x0000000401067c10 */ /* 0x008fca000ff3e0ff */
[----:B--2---:R-:W-:Y:S02]  /*0090*/  IMAD.X R7, RZ, RZ, UR5, P1 ;  /* 0x00000005ff077e24 */ /* 0x004fe400088e06ff */
[----:B-1----:R-:W-:-:S05]  /*00a0*/  IMAD R5, R5, UR6, R0 ;  /* 0x0000000605057c24 */ /* 0x002fca000f8e0200 */
[----:B0-----:R-:W-:-:S13]  /*00b0*/  ISETP.GE.AND P0, PT, R5, UR7, PT ;  /* 0x0000000705007c0c */ /* 0x001fda000bf06270 */
[----:B------:R-:W-:Y:S05]  /*00c0*/  @P0 EXIT ;  /* 0x000000000000094d */ /* 0x000fea0003800000 */
[----:B------:R-:W0:Y:S01]  /*00d0*/  LDC.64 R2, c[0x0][0x380] ;  /* 0x0000e000ff027b82 */ /* 0x000e220000000a00 */
[----:B------:R-:W1:Y:S01]  /*00e0*/  LDCU.64 UR4, c[0x0][0x358] ;  /* 0x00006b00ff0477ac */ /* 0x000e620008000a00 */
[----:B0-----:R-:W-:-:S06]  /*00f0*/  IMAD.WIDE R2, R5, 0x4, R2 ;  /* 0x0000000405027825 */ /* 0x001fcc00078e0202 */
[----:B-1----:R-:W2:Y:S01]  /*0100*/  LDG.E R2, desc[UR4][R2.64] ;  /* 0x0000000402027981 */ /* 0x002ea2000c1e1900 */
[----:B------:R-:W-:Y:S01]  /*0110*/  MOV R0, 0x0 ;  /* 0x0000000000007802 */ /* 0x000fe20000000f00 */
[----:B------:R-:W0:Y:S03]  /*0120*/  LDCU.64 UR4, c[0x4][0x8] ;  /* 0x01000100ff0477ac */ /* 0x000e260008000a00 */
[----:B------:R1:W3:Y:S01]  /*0130*/  LDC.64 R10, c[0x4][R0] ;  /* 0x01000000000a7b82 */ /* 0x0002e20000000a00 */
[----:B0-----:R-:W-:Y:S01]  /*0140*/  MOV R4, UR4 ;  /* 0x0000000400047c02 */ /* 0x001fe20008000f00 */
[----:B------:R-:W-:Y:S01]  /*0150*/  IMAD.U32 R5, RZ, RZ, UR5 ;  /* 0x00000005ff057e24 */ /* 0x000fe2000f8e00ff */
[----:B--2---:R-:W0:Y:S02]  /*0160*/  F2F.F64.F32 R8, R2 ;  /* 0x0000000200087310 */ /* 0x004e240000201800 */
[----:B0--3--:R1:W-:Y:S04]  /*0170*/  STL.64 [R1], R8 ;  /* 0x0000000801007387 */ /* 0x0093e80000100a00 */
[----:B------:R-:W-:-:S07]  /*0180*/  LEPC R20, `(.L_x_0) ;  /* 0x000000001014794e */ /* 0x000fce0000000000 */
[----:B-1----:R-:W-:Y:S05]  /*0190*/  CALL.ABS.NOINC R10 ;  /* 0x000000000a007343 */ /* 0x002fea0003c00000 */
.L_x_0:
[----:B------:R-:W-:Y:S05]  /*01a0*/  EXIT ;  /* 0x000000000000794d */ /* 0x000fea0003800000 */
.L_x_1:
[----:B------:R-:W-:-:S00]  /*01b0*/  BRA `(.L_x_1) ;  /* 0xfffffffc00fc7947 */ /* 0x000fc0000383ffff */
[----:B------:R-:W-:-:S00]  /*01c0*/  NOP ;  /* 0x0000000000007918 */ /* 0x000fc00000000000 */
        /* <DEDUP_REMOVED lines=11> */
.L_x_2:


//--------------------- .nv.global.init           --------------------------
	.section	.nv.global.init,"aw",@progbits
.nv.global.init:
	.type		$str,@object
	.size		$str,(.L_0 - $str)
$str:
        /*0000*/ 	.byte	0x64, 0x61, 0x74, 0x61, 0x3a, 0x20, 0x25, 0x66, 0x20, 0x0a, 0x00
.L_0:


//--------------------- .nv.shared.reserved.0     --------------------------
	.section	.nv.shared.reserved.0,"aw",@nobits
	.weak		__nv_reservedSMEM_offset_0_alias
	.size		__nv_reservedSMEM_offset_0_alias, 0, 64
	.other		__nv_reservedSMEM_offset_0_alias,@"STO_CUDA_RESERVED_SHARED STV_DEFAULT"
__nv_reservedSMEM_offset_0_alias:
	.zero		0
	.zero		64


//--------------------- .nv.constant0._Z12print_devicePfi --------------------------
	.section	.nv.constant0._Z12print_devicePfi,"a",@progbits
	.sectionflags	@""
	.align	4
.nv.constant0._Z12print_devicePfi:
	.zero		908


//--------------------- SYMBOLS --------------------------

	.type		.nv.reservedSmem.offset0,@object
	.size		.nv.reservedSmem.offset0,0x4
	.type		vprintf,@function
